//
// Generated by NVIDIA NVVM Compiler
//
// Compiler Build ID: CL-36424714
// Cuda compilation tools, release 13.0, V13.0.88
// Based on NVVM 20.0.0
//

.version 9.0
.target sm_100
.address_size 64

	// .globl	_Z12gather_forcey

.visible .entry _Z12gather_forcey(
	.param .u64 _Z12gather_forcey_param_0
)
{


	ret;

}
	// .globl	_Z6kernelyy
.visible .entry _Z6kernelyy(
	.param .u64 _Z6kernelyy_param_0,
	.param .u64 _Z6kernelyy_param_1
)
{
	.reg .b32 	%f<6>;
	.reg .b64 	%rd<2>;

	ld.param.u64 	%rd1, [_Z6kernelyy_param_1];
	mov.f32 	%f1, 0f3F000000;
	tex.2d.v4.f32.f32 	{%f2, %f3, %f4, %f5}, [%rd1, {%f1, %f1}];
	ret;

}


// ===== COMPILED SASS (sm_100) =====

	.target	sm_100

	.elftype	@"ET_EXEC"


//--------------------- .note.nv.tkinfo           --------------------------
	.section	.note.nv.tkinfo,"",@"SHT_NOTE"
	.sectionflags	@"SHF_NOTE_NV_TKINFO"
	.tkinfo
        /*0018*/ 	.word	0x00000002
        /*0030*/ 	.string	""
        /*0030*/ 	.string	"ptxas"
        /*0030*/ 	.string	"Cuda compilation tools, release 13.0, V13.0.88"
        /*0030*/ 	.string	"Build cuda_13.0.r13.0/compiler.36424714_0"
        /*0030*/ 	.string	"-arch sm_100 -m 64 "



//--------------------- .note.nv.cuinfo           --------------------------
	.section	.note.nv.cuinfo,"",@"SHT_NOTE"
	.sectionflags	@"SHF_NOTE_NV_CUINFO"
        /*0018*/ 	.short	0x0002
        /*001a*/ 	.short	0x0064
        /*001c*/ 	.short	0x0082
	.zero		2


//--------------------- .nv.info                  --------------------------
	.section	.nv.info,"",@"SHT_CUDA_INFO"
	.align	4


	//----- nvinfo : EIATTR_REGCOUNT
	.align		4
        /*0000*/ 	.byte	0x04, 0x2f
        /*0002*/ 	.short	(.L_1 - .L_0)
	.align		4
.L_0:
        /*0004*/ 	.word	index@(_Z12gather_forcey)
        /*0008*/ 	.word	0x00000004


	//----- nvinfo : EIATTR_FRAME_SIZE
	.align		4
.L_1:
        /*000c*/ 	.byte	0x04, 0x11
        /*000e*/ 	.short	(.L_3 - .L_2)
	.align		4
.L_2:
        /*0010*/ 	.word	index@(_Z12gather_forcey)
        /*0014*/ 	.word	0x00000000


	//----- nvinfo : EIATTR_REGCOUNT
	.align		4
.L_3:
        /*0018*/ 	.byte	0x04, 0x2f
        /*001a*/ 	.short	(.L_5 - .L_4)
	.align		4
.L_4:
        /*001c*/ 	.word	index@(_Z6kernelyy)
        /*0020*/ 	.word	0x00000004


	//----- nvinfo : EIATTR_FRAME_SIZE
	.align		4
.L_5:
        /*0024*/ 	.byte	0x04, 0x11
        /*0026*/ 	.short	(.L_7 - .L_6)
	.align		4
.L_6:
        /*0028*/ 	.word	index@(_Z6kernelyy)
        /*002c*/ 	.word	0x00000000


	//----- nvinfo : EIATTR_MIN_STACK_SIZE
	.align		4
.L_7:
        /*0030*/ 	.byte	0x04, 0x12
        /*0032*/ 	.short	(.L_9 - .L_8)
	.align		4
.L_8:
        /*0034*/ 	.word	index@(_Z6kernelyy)
        /*0038*/ 	.word	0x00000000


	//----- nvinfo : EIATTR_MIN_STACK_SIZE
	.align		4
.L_9:
        /*003c*/ 	.byte	0x04, 0x12
        /*003e*/ 	.short	(.L_11 - .L_10)
	.align		4
.L_10:
        /*0040*/ 	.word	index@(_Z12gather_forcey)
        /*0044*/ 	.word	0x00000000
.L_11:


//--------------------- .nv.compat                --------------------------
	.section	.nv.compat,"",@"SHT_CUDA_COMPAT_INFO"
	.align	4
        /*0000*/ 	.byte	0x02, 0x09, 0x00, 0x00, 0x02, 0x02, 0x01, 0x00, 0x02, 0x05, 0x05, 0x00, 0x03, 0x07, 0x01, 0x01
        /*0010*/ 	.byte	0x02, 0x03, 0x00, 0x00, 0x02, 0x06, 0x01, 0x00, 0x04, 0x0b, 0x08, 0x00, 0x09, 0x00, 0x00, 0x00
        /*0020*/ 	.byte	0x00, 0x00, 0x00, 0x00


//--------------------- .nv.info._Z6kernelyy      --------------------------
	.section	.nv.info._Z6kernelyy,"",@"SHT_CUDA_INFO"
	.sectionflags	@""
	.align	4


	//----- nvinfo : EIATTR_CUDA_API_VERSION
	.align		4
        /*0000*/ 	.byte	0x04, 0x37
        /*0002*/ 	.short	(.L_13 - .L_12)
.L_12:
        /*0004*/ 	.word	0x00000082


	//----- nvinfo : EIATTR_KPARAM_INFO
	.align		4
.L_13:
        /*0008*/ 	.byte	0x04, 0x17
        /*000a*/ 	.short	(.L_15 - .L_14)
.L_14:
        /*000c*/ 	.word	0x00000000
        /*0010*/ 	.short	0x0001
        /*0012*/ 	.short	0x0008
        /*0014*/ 	.byte	0x00, 0xf0, 0x21, 0x00


	//----- nvinfo : EIATTR_KPARAM_INFO
	.align		4
.L_15:
        /*0018*/ 	.byte	0x04, 0x17
        /*001a*/ 	.short	(.L_17 - .L_16)
.L_16:
        /*001c*/ 	.word	0x00000000
        /*0020*/ 	.short	0x0000
        /*0022*/ 	.short	0x0000
        /*0024*/ 	.byte	0x00, 0xf0, 0x21, 0x00


	//----- nvinfo : EIATTR_SPARSE_MMA_MASK
	.align		4
.L_17:
        /*0028*/ 	.byte	0x03, 0x50
        /*002a*/ 	.short	0x0000


	//----- nvinfo : EIATTR_MAXREG_COUNT
	.align		4
        /*002c*/ 	.byte	0x03, 0x1b
        /*002e*/ 	.short	0x00ff


	//----- nvinfo : EIATTR_MERCURY_ISA_VERSION
	.align		4
        /*0030*/ 	.byte	0x03, 0x5f
        /*0032*/ 	.short	0x0101


	//----- nvinfo : EIATTR_VRC_CTA_INIT_COUNT
	.align		4
        /*0034*/ 	.byte	0x02, 0x4a
	.zero		1
	.zero		1


	//----- nvinfo : EIATTR_EXIT_INSTR_OFFSETS
	.align		4
        /*0038*/ 	.byte	0x04, 0x1c
        /*003a*/ 	.short	(.L_19 - .L_18)


	//   ....[0]....
.L_18:
        /*003c*/ 	.word	0x00000010


	//----- nvinfo : EIATTR_CBANK_PARAM_SIZE
	.align		4
.L_19:
        /*0040*/ 	.byte	0x03, 0x19
        /*0042*/ 	.short	0x0010


	//----- nvinfo : EIATTR_PARAM_CBANK
	.align		4
        /*0044*/ 	.byte	0x04, 0x0a
        /*0046*/ 	.short	(.L_21 - .L_20)
	.align		4
.L_20:
        /*0048*/ 	.word	index@(.nv.constant0._Z6kernelyy)
        /*004c*/ 	.short	0x0380
        /*004e*/ 	.short	0x0010


	//----- nvinfo : EIATTR_SW_WAR
	.align		4
.L_21:
        /*0050*/ 	.byte	0x04, 0x36
        /*0052*/ 	.short	(.L_23 - .L_22)
.L_22:
        /*0054*/ 	.word	0x00000008
.L_23:


//--------------------- .nv.info._Z12gather_forcey --------------------------
	.section	.nv.info._Z12gather_forcey,"",@"SHT_CUDA_INFO"
	.sectionflags	@""
	.align	4


	//----- nvinfo : EIATTR_CUDA_API_VERSION
	.align		4
        /*0000*/ 	.byte	0x04, 0x37
        /*0002*/ 	.short	(.L_25 - .L_24)
.L_24:
        /*0004*/ 	.word	0x00000082


	//----- nvinfo : EIATTR_KPARAM_INFO
	.align		4
.L_25:
        /*0008*/ 	.byte	0x04, 0x17
        /*000a*/ 	.short	(.L_27 - .L_26)
.L_26:
        /*000c*/ 	.word	0x00000000
        /*0010*/ 	.short	0x0000
        /*0012*/ 	.short	0x0000
        /*0014*/ 	.byte	0x00, 0xf0, 0x21, 0x00


	//----- nvinfo : EIATTR_SPARSE_MMA_MASK
	.align		4
.L_27:
        /*0018*/ 	.byte	0x03, 0x50
        /*001a*/ 	.short	0x0000


	//----- nvinfo : EIATTR_MAXREG_COUNT
	.align		4
        /*001c*/ 	.byte	0x03, 0x1b
        /*001e*/ 	.short	0x00ff


	//----- nvinfo : EIATTR_MERCURY_ISA_VERSION
	.align		4
        /*0020*/ 	.byte	0x03, 0x5f
        /*0022*/ 	.short	0x0101


	//----- nvinfo : EIATTR_VRC_CTA_INIT_COUNT
	.align		4
        /*0024*/ 	.byte	0x02, 0x4a
	.zero		1
	.zero		1


	//----- nvinfo : EIATTR_EXIT_INSTR_OFFSETS
	.align		4
        /*0028*/ 	.byte	0x04, 0x1c
        /*002a*/ 	.short	(.L_29 - .L_28)


	//   ....[0]....
.L_28:
        /*002c*/ 	.word	0x00000010


	//----- nvinfo : EIATTR_CBANK_PARAM_SIZE
	.align		4
.L_29:
        /*0030*/ 	.byte	0x03, 0x19
        /*0032*/ 	.short	0x0008


	//----- nvinfo : EIATTR_PARAM_CBANK
	.align		4
        /*0034*/ 	.byte	0x04, 0x0a
        /*0036*/ 	.short	(.L_31 - .L_30)
	.align		4
.L_30:
        /*0038*/ 	.word	index@(.nv.constant0._Z12gather_forcey)
        /*003c*/ 	.short	0x0380
        /*003e*/ 	.short	0x0008


	//----- nvinfo : EIATTR_SW_WAR
	.align		4
.L_31:
        /*0040*/ 	.byte	0x04, 0x36
        /*0042*/ 	.short	(.L_33 - .L_32)
.L_32:
        /*0044*/ 	.word	0x00000008
.L_33:


//--------------------- .nv.callgraph             --------------------------
	.section	.nv.callgraph,"",@"SHT_CUDA_CALLGRAPH"
	.align	4
	.sectionentsize	8
	.align		4
        /*0000*/ 	.word	0x00000000
	.align		4
        /*0004*/ 	.word	0xffffffff
	.align		4
        /*0008*/ 	.word	0x00000000
	.align		4
        /*000c*/ 	.word	0xfffffffe
	.align		4
        /*0010*/ 	.word	0x00000000
	.align		4
        /*0014*/ 	.word	0xfffffffd
	.align		4
        /*0018*/ 	.word	0x00000000
	.align		4
        /*001c*/ 	.word	0xfffffffc


//--------------------- .text._Z6kernelyy         --------------------------
	.section	.text._Z6kernelyy,"ax",@progbits
	.align	128
        .global         _Z6kernelyy
        .type           _Z6kernelyy,@function
        .size           _Z6kernelyy,(.L_x_2 - _Z6kernelyy)
        .other          _Z6kernelyy,@"STO_CUDA_ENTRY STV_DEFAULT"
_Z6kernelyy:
.text._Z6kernelyy:
[----:B------:R-:W-:Y:S01]  /*0000*/  LDC R1, c[0x0][0x37c] ;  /* 0x0000df00ff017b82 */ /* 0x000fe20000000800 */
[----:B------:R-:W-:Y:S05]  /*0010*/  EXIT ;  /* 0x000000000000794d */ /* 0x000fea0003800000 */
.L_x_0:
[----:B------:R-:W-:-:S00]  /*0020*/  BRA `(.L_x_0) ;  /* 0xfffffffc00fc7947 */ /* 0x000fc0000383ffff */
[----:B------:R-:W-:-:S00]  /*0030*/  NOP ;  /* 0x0000000000007918 */ /* 0x000fc00000000000 */
        /* <DEDUP_REMOVED lines=12> */
.L_x_2:


//--------------------- .text._Z12gather_forcey   --------------------------
	.section	.text._Z12gather_forcey,"ax",@progbits
	.align	128
        .global         _Z12gather_forcey
        .type           _Z12gather_forcey,@function
        .size           _Z12gather_forcey,(.L_x_3 - _Z12gather_forcey)
        .other          _Z12gather_forcey,@"STO_CUDA_ENTRY STV_DEFAULT"
_Z12gather_forcey:
.text._Z12gather_forcey:
[----:B------:R-:W-:Y:S01]  /*0000*/  LDC R1, c[0x0][0x37c] ;  /* 0x0000df00ff017b82 */ /* 0x000fe20000000800 */
[----:B------:R-:W-:Y:S05]  /*0010*/  EXIT ;  /* 0x000000000000794d */ /* 0x000fea0003800000 */
.L_x_1:
        /* <DEDUP_REMOVED lines=14> */
.L_x_3:


//--------------------- .nv.shared.reserved.0     --------------------------
	.section	.nv.shared.reserved.0,"aw",@nobits
	.weak		__nv_reservedSMEM_offset_0_alias
	.size		__nv_reservedSMEM_offset_0_alias, 0, 64
	.other		__nv_reservedSMEM_offset_0_alias,@"STO_CUDA_RESERVED_SHARED STV_DEFAULT"
__nv_reservedSMEM_offset_0_alias:
	.zero		0
	.zero		64


//--------------------- .nv.constant0._Z6kernelyy --------------------------
	.section	.nv.constant0._Z6kernelyy,"a",@progbits
	.sectionflags	@""
	.align	4
.nv.constant0._Z6kernelyy:
	.zero		912


//--------------------- .nv.constant0._Z12gather_forcey --------------------------
	.section	.nv.constant0._Z12gather_forcey,"a",@progbits
	.sectionflags	@""
	.align	4
.nv.constant0._Z12gather_forcey:
	.zero		904


//--------------------- SYMBOLS --------------------------

	.type		.nv.reservedSmem.offset0,@object
	.size		.nv.reservedSmem.offset0,0x4
